//
// Generated by NVIDIA NVVM Compiler
//
// Compiler Build ID: CL-36424714
// Cuda compilation tools, release 13.0, V13.0.88
// Based on NVVM 20.0.0
//

.version 9.0
.target sm_100
.address_size 64

	// .globl	_Z20fast_memclear_kernalPjj

.visible .entry _Z20fast_memclear_kernalPjj(
	.param .u64 .ptr .align 1 _Z20fast_memclear_kernalPjj_param_0,
	.param .u32 _Z20fast_memclear_kernalPjj_param_1
)
{
	.reg .b32 	%r<6>;
	.reg .b64 	%rd<5>;

	ld.param.u64 	%rd1, [_Z20fast_memclear_kernalPjj_param_0];
	cvta.to.global.u64 	%rd2, %rd1;
	mov.u32 	%r1, %ctaid.x;
	mov.u32 	%r2, %ntid.x;
	mov.u32 	%r3, %tid.x;
	mad.lo.s32 	%r4, %r1, %r2, %r3;
	mul.wide.u32 	%rd3, %r4, 4;
	add.s64 	%rd4, %rd2, %rd3;
	mov.b32 	%r5, 0;
	st.global.u32 	[%rd4], %r5;
	ret;

}


// ===== COMPILED SASS (sm_100) =====

	.target	sm_100

	.elftype	@"ET_EXEC"


//--------------------- .note.nv.tkinfo           --------------------------
	.section	.note.nv.tkinfo,"",@"SHT_NOTE"
	.sectionflags	@"SHF_NOTE_NV_TKINFO"
	.tkinfo
        /*0018*/ 	.word	0x00000002
        /*0030*/ 	.string	""
        /*0030*/ 	.string	"ptxas"
        /*0030*/ 	.string	"Cuda compilation tools, release 13.0, V13.0.88"
        /*0030*/ 	.string	"Build cuda_13.0.r13.0/compiler.36424714_0"
        /*0030*/ 	.string	"-arch sm_100 -m 64 "



//--------------------- .note.nv.cuinfo           --------------------------
	.section	.note.nv.cuinfo,"",@"SHT_NOTE"
	.sectionflags	@"SHF_NOTE_NV_CUINFO"
        /*0018*/ 	.short	0x0002
        /*001a*/ 	.short	0x0064
        /*001c*/ 	.short	0x0082
	.zero		2


//--------------------- .nv.info                  --------------------------
	.section	.nv.info,"",@"SHT_CUDA_INFO"
	.align	4


	//----- nvinfo : EIATTR_REGCOUNT
	.align		4
        /*0000*/ 	.byte	0x04, 0x2f
        /*0002*/ 	.short	(.L_1 - .L_0)
	.align		4
.L_0:
        /*0004*/ 	.word	index@(_Z20fast_memclear_kernalPjj)
        /*0008*/ 	.word	0x00000008


	//----- nvinfo : EIATTR_FRAME_SIZE
	.align		4
.L_1:
        /*000c*/ 	.byte	0x04, 0x11
        /*000e*/ 	.short	(.L_3 - .L_2)
	.align		4
.L_2:
        /*0010*/ 	.word	index@(_Z20fast_memclear_kernalPjj)
        /*0014*/ 	.word	0x00000000


	//----- nvinfo : EIATTR_MIN_STACK_SIZE
	.align		4
.L_3:
        /*0018*/ 	.byte	0x04, 0x12
        /*001a*/ 	.short	(.L_5 - .L_4)
	.align		4
.L_4:
        /*001c*/ 	.word	index@(_Z20fast_memclear_kernalPjj)
        /*0020*/ 	.word	0x00000000
.L_5:


//--------------------- .nv.compat                --------------------------
	.section	.nv.compat,"",@"SHT_CUDA_COMPAT_INFO"
	.align	4
        /*0000*/ 	.byte	0x02, 0x09, 0x00, 0x00, 0x02, 0x02, 0x01, 0x00, 0x02, 0x05, 0x05, 0x00, 0x03, 0x07, 0x01, 0x01
        /*0010*/ 	.byte	0x02, 0x03, 0x00, 0x00, 0x02, 0x06, 0x01, 0x00, 0x04, 0x0b, 0x08, 0x00, 0x09, 0x00, 0x00, 0x00
        /*0020*/ 	.byte	0x00, 0x00, 0x00, 0x00


//--------------------- .nv.info._Z20fast_memclear_kernalPjj --------------------------
	.section	.nv.info._Z20fast_memclear_kernalPjj,"",@"SHT_CUDA_INFO"
	.sectionflags	@""
	.align	4


	//----- nvinfo : EIATTR_CUDA_API_VERSION
	.align		4
        /*0000*/ 	.byte	0x04, 0x37
        /*0002*/ 	.short	(.L_7 - .L_6)
.L_6:
        /*0004*/ 	.word	0x00000082


	//----- nvinfo : EIATTR_KPARAM_INFO
	.align		4
.L_7:
        /*0008*/ 	.byte	0x04, 0x17
        /*000a*/ 	.short	(.L_9 - .L_8)
.L_8:
        /*000c*/ 	.word	0x00000000
        /*0010*/ 	.short	0x0001
        /*0012*/ 	.short	0x0008
        /*0014*/ 	.byte	0x00, 0xf0, 0x11, 0x00


	//----- nvinfo : EIATTR_KPARAM_INFO
	.align		4
.L_9:
        /*0018*/ 	.byte	0x04, 0x17
        /*001a*/ 	.short	(.L_11 - .L_10)
.L_10:
        /*001c*/ 	.word	0x00000000
        /*0020*/ 	.short	0x0000
        /*0022*/ 	.short	0x0000
        /*0024*/ 	.byte	0x00, 0xf5, 0x21, 0x00


	//----- nvinfo : EIATTR_SPARSE_MMA_MASK
	.align		4
.L_11:
        /*0028*/ 	.byte	0x03, 0x50
        /*002a*/ 	.short	0x0000


	//----- nvinfo : EIATTR_MAXREG_COUNT
	.align		4
        /*002c*/ 	.byte	0x03, 0x1b
        /*002e*/ 	.short	0x00ff


	//----- nvinfo : EIATTR_MERCURY_ISA_VERSION
	.align		4
        /*0030*/ 	.byte	0x03, 0x5f
        /*0032*/ 	.short	0x0101


	//----- nvinfo : EIATTR_VRC_CTA_INIT_COUNT
	.align		4
        /*0034*/ 	.byte	0x02, 0x4a
	.zero		1
	.zero		1


	//----- nvinfo : EIATTR_EXIT_INSTR_OFFSETS
	.align		4
        /*0038*/ 	.byte	0x04, 0x1c
        /*003a*/ 	.short	(.L_13 - .L_12)


	//   ....[0]....
.L_12:
        /*003c*/ 	.word	0x00000090


	//----- nvinfo : EIATTR_CBANK_PARAM_SIZE
	.align		4
.L_13:
        /*0040*/ 	.byte	0x03, 0x19
        /*0042*/ 	.short	0x000c


	//----- nvinfo : EIATTR_PARAM_CBANK
	.align		4
        /*0044*/ 	.byte	0x04, 0x0a
        /*0046*/ 	.short	(.L_15 - .L_14)
	.align		4
.L_14:
        /*0048*/ 	.word	index@(.nv.constant0._Z20fast_memclear_kernalPjj)
        /*004c*/ 	.short	0x0380
        /*004e*/ 	.short	0x000c


	//----- nvinfo : EIATTR_SW_WAR
	.align		4
.L_15:
        /*0050*/ 	.byte	0x04, 0x36
        /*0052*/ 	.short	(.L_17 - .L_16)
.L_16:
        /*0054*/ 	.word	0x00000008
.L_17:


//--------------------- .nv.callgraph             --------------------------
	.section	.nv.callgraph,"",@"SHT_CUDA_CALLGRAPH"
	.align	4
	.sectionentsize	8
	.align		4
        /*0000*/ 	.word	0x00000000
	.align		4
        /*0004*/ 	.word	0xffffffff
	.align		4
        /*0008*/ 	.word	0x00000000
	.align		4
        /*000c*/ 	.word	0xfffffffe
	.align		4
        /*0010*/ 	.word	0x00000000
	.align		4
        /*0014*/ 	.word	0xfffffffd
	.align		4
        /*0018*/ 	.word	0x00000000
	.align		4
        /*001c*/ 	.word	0xfffffffc


//--------------------- .text._Z20fast_memclear_kernalPjj --------------------------
	.section	.text._Z20fast_memclear_kernalPjj,"ax",@progbits
	.align	128
        .global         _Z20fast_memclear_kernalPjj
        .type           _Z20fast_memclear_kernalPjj,@function
        .size           _Z20fast_memclear_kernalPjj,(.L_x_1 - _Z20fast_memclear_kernalPjj)
        .other          _Z20fast_memclear_kernalPjj,@"STO_CUDA_ENTRY STV_DEFAULT"
_Z20fast_memclear_kernalPjj:
.text._Z20fast_memclear_kernalPjj:
[----:B------:R-:W-:Y:S01]  /*0000*/  LDC R1, c[0x0][0x37c] ;  /* 0x0000df00ff017b82 */ /* 0x000fe20000000800 */
[----:B------:R-:W0:Y:S07]  /*0010*/  S2R R0, SR_TID.X ;  /* 0x0000000000007919 */ /* 0x000e2e0000002100 */
[----:B------:R-:W0:Y:S01]  /*0020*/  S2UR UR6, SR_CTAID.X ;  /* 0x00000000000679c3 */ /* 0x000e220000002500 */
[----:B------:R-:W1:Y:S07]  /*0030*/  LDCU.64 UR4, c[0x0][0x358] ;  /* 0x00006b00ff0477ac */ /* 0x000e6e0008000a00 */
[----:B------:R-:W0:Y:S08]  /*0040*/  LDC R5, c[0x0][0x360] ;  /* 0x0000d800ff057b82 */ /* 0x000e300000000800 */
[----:B------:R-:W2:Y:S01]  /*0050*/  LDC.64 R2, c[0x0][0x380] ;  /* 0x0000e000ff027b82 */ /* 0x000ea20000000a00 */
[----:B0-----:R-:W-:-:S04]  /*0060*/  IMAD R5, R5, UR6, R0 ;  /* 0x0000000605057c24 */ /* 0x001fc8000f8e0200 */
[----:B--2---:R-:W-:-:S05]  /*0070*/  IMAD.WIDE.U32 R2, R5, 0x4, R2 ;  /* 0x0000000405027825 */ /* 0x004fca00078e0002 */
[----:B-1----:R-:W-:Y:S01]  /*0080*/  STG.E desc[UR4][R2.64], RZ ;  /* 0x000000ff02007986 */ /* 0x002fe2000c101904 */
[----:B------:R-:W-:Y:S05]  /*0090*/  EXIT ;  /* 0x000000000000794d */ /* 0x000fea0003800000 */
.L_x_0:
[----:B------:R-:W-:-:S00]  /*00a0*/  BRA `(.L_x_0) ;  /* 0xfffffffc00fc7947 */ /* 0x000fc0000383ffff */
[----:B------:R-:W-:-:S00]  /*00b0*/  NOP ;  /* 0x0000000000007918 */ /* 0x000fc00000000000 */
        /* <DEDUP_REMOVED lines=12> */
.L_x_1:


//--------------------- .nv.shared.reserved.0     --------------------------
	.section	.nv.shared.reserved.0,"aw",@nobits
	.weak		__nv_reservedSMEM_offset_0_alias
	.size		__nv_reservedSMEM_offset_0_alias, 0, 64
	.other		__nv_reservedSMEM_offset_0_alias,@"STO_CUDA_RESERVED_SHARED STV_DEFAULT"
__nv_reservedSMEM_offset_0_alias:
	.zero		0
	.zero		64


//--------------------- .nv.constant0._Z20fast_memclear_kernalPjj --------------------------
	.section	.nv.constant0._Z20fast_memclear_kernalPjj,"a",@progbits
	.sectionflags	@""
	.align	4
.nv.constant0._Z20fast_memclear_kernalPjj:
	.zero		908


//--------------------- SYMBOLS --------------------------

	.type		.nv.reservedSmem.offset0,@object
	.size		.nv.reservedSmem.offset0,0x4
